//
// Generated by NVIDIA NVVM Compiler
//
// Compiler Build ID: CL-36424714
// Cuda compilation tools, release 13.0, V13.0.88
// Based on NVVM 20.0.0
//

.version 9.0
.target sm_100
.address_size 64

	// .globl	_Z12helloFromGPUv
.extern .func  (.param .b32 func_retval0) vprintf
(
	.param .b64 vprintf_param_0,
	.param .b64 vprintf_param_1
)
;
.global .align 1 .b8 $str[35] = {72, 101, 108, 108, 111, 32, 102, 114, 111, 109, 32, 116, 104, 114, 101, 97, 100, 32, 37, 100, 32, 105, 110, 32, 98, 108, 111, 99, 107, 32, 37, 100, 33, 10};

.visible .entry _Z12helloFromGPUv()
{
	.local .align 8 .b8 	__local_depot0[8];
	.reg .b64 	%SP;
	.reg .b64 	%SPL;
	.reg .b32 	%r<5>;
	.reg .b64 	%rd<5>;

	mov.u64 	%SPL, __local_depot0;
	cvta.local.u64 	%SP, %SPL;
	add.u64 	%rd1, %SP, 0;
	add.u64 	%rd2, %SPL, 0;
	mov.u32 	%r1, %tid.x;
	mov.u32 	%r2, %ctaid.x;
	st.local.v2.u32 	[%rd2], {%r1, %r2};
	mov.u64 	%rd3, $str;
	cvta.global.u64 	%rd4, %rd3;
	{ // callseq 0, 0
	.param .b64 param0;
	st.param.b64 	[param0], %rd4;
	.param .b64 param1;
	st.param.b64 	[param1], %rd1;
	.param .b32 retval0;
	call.uni (retval0), 
	vprintf, 
	(
	param0, 
	param1
	);
	ld.param.b32 	%r3, [retval0];
	} // callseq 0
	ret;

}


// ===== COMPILED SASS (sm_100) =====

	.target	sm_100

	.elftype	@"ET_EXEC"


//--------------------- .note.nv.tkinfo           --------------------------
	.section	.note.nv.tkinfo,"",@"SHT_NOTE"
	.sectionflags	@"SHF_NOTE_NV_TKINFO"
	.tkinfo
        /*0018*/ 	.word	0x00000002
        /*0030*/ 	.string	""
        /*0030*/ 	.string	"ptxas"
        /*0030*/ 	.string	"Cuda compilation tools, release 13.0, V13.0.88"
        /*0030*/ 	.string	"Build cuda_13.0.r13.0/compiler.36424714_0"
        /*0030*/ 	.string	"-arch sm_100 -m 64 "



//--------------------- .note.nv.cuinfo           --------------------------
	.section	.note.nv.cuinfo,"",@"SHT_NOTE"
	.sectionflags	@"SHF_NOTE_NV_CUINFO"
        /*0018*/ 	.short	0x0002
        /*001a*/ 	.short	0x0064
        /*001c*/ 	.short	0x0082
	.zero		2


//--------------------- .nv.info                  --------------------------
	.section	.nv.info,"",@"SHT_CUDA_INFO"
	.align	4


	//----- nvinfo : EIATTR_REGCOUNT
	.align		4
        /*0000*/ 	.byte	0x04, 0x2f
        /*0002*/ 	.short	(.L_2 - .L_1)
	.align		4
.L_1:
        /*0004*/ 	.word	index@(_Z12helloFromGPUv)
        /*0008*/ 	.word	0x00000018


	//----- nvinfo : EIATTR_FRAME_SIZE
	.align		4
.L_2:
        /*000c*/ 	.byte	0x04, 0x11
        /*000e*/ 	.short	(.L_4 - .L_3)
	.align		4
.L_3:
        /*0010*/ 	.word	index@(_Z12helloFromGPUv)
        /*0014*/ 	.word	0x00000008


	//----- nvinfo : EIATTR_MIN_STACK_SIZE
	.align		4
.L_4:
        /*0018*/ 	.byte	0x04, 0x12
        /*001a*/ 	.short	(.L_6 - .L_5)
	.align		4
.L_5:
        /*001c*/ 	.word	index@(_Z12helloFromGPUv)
        /*0020*/ 	.word	0x00000008
.L_6:


//--------------------- .nv.compat                --------------------------
	.section	.nv.compat,"",@"SHT_CUDA_COMPAT_INFO"
	.align	4
        /*0000*/ 	.byte	0x02, 0x09, 0x00, 0x00, 0x02, 0x02, 0x01, 0x00, 0x02, 0x05, 0x05, 0x00, 0x03, 0x07, 0x01, 0x01
        /*0010*/ 	.byte	0x02, 0x03, 0x00, 0x00, 0x02, 0x06, 0x01, 0x00, 0x04, 0x0b, 0x08, 0x00, 0x09, 0x00, 0x00, 0x00
        /*0020*/ 	.byte	0x00, 0x00, 0x00, 0x00


//--------------------- .nv.info._Z12helloFromGPUv --------------------------
	.section	.nv.info._Z12helloFromGPUv,"",@"SHT_CUDA_INFO"
	.sectionflags	@""
	.align	4


	//----- nvinfo : EIATTR_CUDA_API_VERSION
	.align		4
        /*0000*/ 	.byte	0x04, 0x37
        /*0002*/ 	.short	(.L_8 - .L_7)
.L_7:
        /*0004*/ 	.word	0x00000082


	//----- nvinfo : EIATTR_SPARSE_MMA_MASK
	.align		4
.L_8:
        /*0008*/ 	.byte	0x03, 0x50
        /*000a*/ 	.short	0x0000


	//----- nvinfo : EIATTR_MAXREG_COUNT
	.align		4
        /*000c*/ 	.byte	0x03, 0x1b
        /*000e*/ 	.short	0x00ff


	//----- nvinfo : EIATTR_EXTERNS
	.align		4
        /*0010*/ 	.byte	0x04, 0x0f
        /*0012*/ 	.short	(.L_10 - .L_9)


	//   ....[0]....
	.align		4
.L_9:
        /*0014*/ 	.word	index@(vprintf)


	//----- nvinfo : EIATTR_MERCURY_ISA_VERSION
	.align		4
.L_10:
        /*0018*/ 	.byte	0x03, 0x5f
        /*001a*/ 	.short	0x0101


	//----- nvinfo : EIATTR_VRC_CTA_INIT_COUNT
	.align		4
        /*001c*/ 	.byte	0x02, 0x4a
	.zero		1
	.zero		1


	//----- nvinfo : EIATTR_SYSCALL_OFFSETS
	.align		4
        /*0020*/ 	.byte	0x04, 0x46
        /*0022*/ 	.short	(.L_12 - .L_11)


	//   ....[0]....
.L_11:
        /*0024*/ 	.word	0x000000f0


	//----- nvinfo : EIATTR_EXIT_INSTR_OFFSETS
	.align		4
.L_12:
        /*0028*/ 	.byte	0x04, 0x1c
        /*002a*/ 	.short	(.L_14 - .L_13)


	//   ....[0]....
.L_13:
        /*002c*/ 	.word	0x00000100


	//----- nvinfo : EIATTR_SW_WAR
	.align		4
.L_14:
        /*0030*/ 	.byte	0x04, 0x36
        /*0032*/ 	.short	(.L_16 - .L_15)
.L_15:
        /*0034*/ 	.word	0x00000008
.L_16:


//--------------------- .nv.callgraph             --------------------------
	.section	.nv.callgraph,"",@"SHT_CUDA_CALLGRAPH"
	.align	4
	.sectionentsize	8
	.align		4
        /*0000*/ 	.word	0x00000000
	.align		4
        /*0004*/ 	.word	0xffffffff
	.align		4
        /*0008*/ 	.word	index@(_Z12helloFromGPUv)
	.align		4
        /*000c*/ 	.word	index@(vprintf)
	.align		4
        /*0010*/ 	.word	0x00000000
	.align		4
        /*0014*/ 	.word	0xfffffffe
	.align		4
        /*0018*/ 	.word	0x00000000
	.align		4
        /*001c*/ 	.word	0xfffffffd
	.align		4
        /*0020*/ 	.word	0x00000000
	.align		4
        /*0024*/ 	.word	0xfffffffc


//--------------------- .nv.constant4             --------------------------
	.section	.nv.constant4,"a",@progbits
	.align	8
	.align		8
.nv.constant4:
        /*0000*/ 	.dword	vprintf
	.align		8
        /*0008*/ 	.dword	$str


//--------------------- .text._Z12helloFromGPUv   --------------------------
	.section	.text._Z12helloFromGPUv,"ax",@progbits
	.align	128
        .global         _Z12helloFromGPUv
        .type           _Z12helloFromGPUv,@function
        .size           _Z12helloFromGPUv,(.L_x_2 - _Z12helloFromGPUv)
        .other          _Z12helloFromGPUv,@"STO_CUDA_ENTRY STV_DEFAULT"
_Z12helloFromGPUv:
.text._Z12helloFromGPUv:
[----:B------:R-:W0:Y:S01]  /*0000*/  LDC R1, c[0x0][0x37c] ;  /* 0x0000df00ff017b82 */ /* 0x000e220000000800 */
[----:B------:R-:W1:Y:S01]  /*0010*/  S2R R8, SR_TID.X ;  /* 0x0000000000087919 */ /* 0x000e620000002100 */
[----:B0-----:R-:W-:Y:S01]  /*0020*/  VIADD R1, R1, 0xfffffff8 ;  /* 0xfffffff801017836 */ /* 0x001fe20000000000 */
[----:B------:R-:W-:Y:S01]  /*0030*/  MOV R0, 0x0 ;  /* 0x0000000000007802 */ /* 0x000fe20000000f00 */
[----:B------:R-:W0:Y:S01]  /*0040*/  LDCU UR4, c[0x0][0x2f8] ;  /* 0x00005f00ff0477ac */ /* 0x000e220008000800 */
[----:B------:R-:W1:Y:S03]  /*0050*/  S2R R9, SR_CTAID.X ;  /* 0x0000000000097919 */ /* 0x000e660000002500 */
[----:B------:R2:W3:Y:S01]  /*0060*/  LDC.64 R2, c[0x4][R0] ;  /* 0x0100000000027b82 */ /* 0x0004e20000000a00 */
[----:B------:R-:W4:Y:S01]  /*0070*/  LDCU.64 UR6, c[0x4][0x8] ;  /* 0x01000100ff0677ac */ /* 0x000f220008000a00 */
[----:B------:R-:W5:Y:S01]  /*0080*/  LDCU UR5, c[0x0][0x2fc] ;  /* 0x00005f80ff0577ac */ /* 0x000f620008000800 */
[----:B0-----:R-:W-:Y:S01]  /*0090*/  IADD3 R6, P0, PT, R1, UR4, RZ ;  /* 0x0000000401067c10 */ /* 0x001fe2000ff1e0ff */
[----:B----4-:R-:W-:Y:S01]  /*00a0*/  IMAD.U32 R4, RZ, RZ, UR6 ;  /* 0x00000006ff047e24 */ /* 0x010fe2000f8e00ff */
[----:B------:R-:W-:-:S03]  /*00b0*/  MOV R5, UR7 ;  /* 0x0000000700057c02 */ /* 0x000fc60008000f00 */
[----:B-----5:R-:W-:Y:S01]  /*00c0*/  IMAD.X R7, RZ, RZ, UR5, P0 ;  /* 0x00000005ff077e24 */ /* 0x020fe200080e06ff */
[----:B-1----:R2:W-:Y:S07]  /*00d0*/  STL.64 [R1], R8 ;  /* 0x0000000801007387 */ /* 0x0025ee0000100a00 */
[----:B------:R-:W-:-:S07]  /*00e0*/  LEPC R20, `(.L_x_0) ;  /* 0x000000001014794e */ /* 0x000fce0000000000 */
[----:B--23--:R-:W-:Y:S05]  /*00f0*/  CALL.ABS.NOINC R2 ;  /* 0x0000000002007343 */ /* 0x00cfea0003c00000 */
.L_x_0:
[----:B------:R-:W-:Y:S05]  /*0100*/  EXIT ;  /* 0x000000000000794d */ /* 0x000fea0003800000 */
.L_x_1:
[----:B------:R-:W-:-:S00]  /*0110*/  BRA `(.L_x_1) ;  /* 0xfffffffc00fc7947 */ /* 0x000fc0000383ffff */
[----:B------:R-:W-:-:S00]  /*0120*/  NOP ;  /* 0x0000000000007918 */ /* 0x000fc00000000000 */
        /* <DEDUP_REMOVED lines=13> */
.L_x_2:


//--------------------- .nv.global.init           --------------------------
	.section	.nv.global.init,"aw",@progbits
.nv.global.init:
	.type		$str,@object
	.size		$str,(.L_0 - $str)
$str:
        /*0000*/ 	.byte	0x48, 0x65, 0x6c, 0x6c, 0x6f, 0x20, 0x66, 0x72, 0x6f, 0x6d, 0x20, 0x74, 0x68, 0x72, 0x65, 0x61
        /*0010*/ 	.byte	0x64, 0x20, 0x25, 0x64, 0x20, 0x69, 0x6e, 0x20, 0x62, 0x6c, 0x6f, 0x63, 0x6b, 0x20, 0x25, 0x64
        /*0020*/ 	.byte	0x21, 0x0a, 0x00
.L_0:


//--------------------- .nv.shared.reserved.0     --------------------------
	.section	.nv.shared.reserved.0,"aw",@nobits
	.weak		__nv_reservedSMEM_offset_0_alias
	.size		__nv_reservedSMEM_offset_0_alias, 0, 64
	.other		__nv_reservedSMEM_offset_0_alias,@"STO_CUDA_RESERVED_SHARED STV_DEFAULT"
__nv_reservedSMEM_offset_0_alias:
	.zero		0
	.zero		64


//--------------------- .nv.constant0._Z12helloFromGPUv --------------------------
	.section	.nv.constant0._Z12helloFromGPUv,"a",@progbits
	.sectionflags	@""
	.align	4
.nv.constant0._Z12helloFromGPUv:
	.zero		896


//--------------------- SYMBOLS --------------------------

	.type		.nv.reservedSmem.offset0,@object
	.size		.nv.reservedSmem.offset0,0x4
	.type		vprintf,@function
